//
// Generated by NVIDIA NVVM Compiler
//
// Compiler Build ID: CL-36424714
// Cuda compilation tools, release 13.0, V13.0.88
// Based on NVVM 20.0.0
//

.version 9.0
.target sm_100
.address_size 64

	// .globl	_Z17mandelbrot_kernelPiiiffffi

.visible .entry _Z17mandelbrot_kernelPiiiffffi(
	.param .u64 .ptr .align 1 _Z17mandelbrot_kernelPiiiffffi_param_0,
	.param .u32 _Z17mandelbrot_kernelPiiiffffi_param_1,
	.param .u32 _Z17mandelbrot_kernelPiiiffffi_param_2,
	.param .f32 _Z17mandelbrot_kernelPiiiffffi_param_3,
	.param .f32 _Z17mandelbrot_kernelPiiiffffi_param_4,
	.param .f32 _Z17mandelbrot_kernelPiiiffffi_param_5,
	.param .f32 _Z17mandelbrot_kernelPiiiffffi_param_6,
	.param .u32 _Z17mandelbrot_kernelPiiiffffi_param_7
)
{
	.reg .pred 	%p<7>;
	.reg .b32 	%r<22>;
	.reg .b32 	%f<21>;
	.reg .b64 	%rd<5>;

	ld.param.u64 	%rd1, [_Z17mandelbrot_kernelPiiiffffi_param_0];
	ld.param.u32 	%r6, [_Z17mandelbrot_kernelPiiiffffi_param_1];
	ld.param.u32 	%r8, [_Z17mandelbrot_kernelPiiiffffi_param_2];
	ld.param.f32 	%f9, [_Z17mandelbrot_kernelPiiiffffi_param_3];
	ld.param.f32 	%f10, [_Z17mandelbrot_kernelPiiiffffi_param_4];
	ld.param.f32 	%f11, [_Z17mandelbrot_kernelPiiiffffi_param_5];
	ld.param.f32 	%f12, [_Z17mandelbrot_kernelPiiiffffi_param_6];
	ld.param.u32 	%r7, [_Z17mandelbrot_kernelPiiiffffi_param_7];
	mov.u32 	%r10, %ctaid.x;
	mov.u32 	%r11, %ntid.x;
	mov.u32 	%r12, %tid.x;
	mad.lo.s32 	%r1, %r10, %r11, %r12;
	mov.u32 	%r13, %ctaid.y;
	mov.u32 	%r14, %ntid.y;
	mov.u32 	%r15, %tid.y;
	mad.lo.s32 	%r16, %r13, %r14, %r15;
	setp.ge.s32 	%p1, %r1, %r6;
	setp.ge.s32 	%p2, %r16, %r8;
	or.pred  	%p3, %p1, %p2;
	@%p3 bra 	$L__BB0_6;
	cvt.rn.f32.s32 	%f13, %r1;
	fma.rn.f32 	%f1, %f11, %f13, %f9;
	cvt.rn.f32.u32 	%f14, %r16;
	fma.rn.f32 	%f2, %f12, %f14, %f10;
	setp.lt.s32 	%p4, %r7, 1;
	mov.b32 	%r21, 0;
	@%p4 bra 	$L__BB0_5;
	mov.f32 	%f19, 0f00000000;
	mov.b32 	%r20, 0;
	mov.f32 	%f20, %f19;
$L__BB0_3:
	mul.f32 	%f5, %f20, %f20;
	mul.f32 	%f6, %f19, %f19;
	add.f32 	%f16, %f5, %f6;
	setp.gt.f32 	%p5, %f16, 0f40800000;
	mov.u32 	%r21, %r20;
	@%p5 bra 	$L__BB0_5;
	sub.f32 	%f17, %f5, %f6;
	add.f32 	%f7, %f1, %f17;
	add.f32 	%f18, %f20, %f20;
	fma.rn.f32 	%f19, %f18, %f19, %f2;
	add.s32 	%r20, %r20, 1;
	setp.ne.s32 	%p6, %r20, %r7;
	mov.f32 	%f20, %f7;
	mov.u32 	%r21, %r7;
	@%p6 bra 	$L__BB0_3;
$L__BB0_5:
	mad.lo.s32 	%r19, %r6, %r16, %r1;
	cvta.to.global.u64 	%rd2, %rd1;
	mul.wide.s32 	%rd3, %r19, 4;
	add.s64 	%rd4, %rd2, %rd3;
	st.global.u32 	[%rd4], %r21;
$L__BB0_6:
	ret;

}


// ===== COMPILED SASS (sm_100) =====

	.target	sm_100

	.elftype	@"ET_EXEC"


//--------------------- .note.nv.tkinfo           --------------------------
	.section	.note.nv.tkinfo,"",@"SHT_NOTE"
	.sectionflags	@"SHF_NOTE_NV_TKINFO"
	.tkinfo
        /*0018*/ 	.word	0x00000002
        /*0030*/ 	.string	""
        /*0030*/ 	.string	"ptxas"
        /*0030*/ 	.string	"Cuda compilation tools, release 13.0, V13.0.88"
        /*0030*/ 	.string	"Build cuda_13.0.r13.0/compiler.36424714_0"
        /*0030*/ 	.string	"-arch sm_100 -m 64 "



//--------------------- .note.nv.cuinfo           --------------------------
	.section	.note.nv.cuinfo,"",@"SHT_NOTE"
	.sectionflags	@"SHF_NOTE_NV_CUINFO"
        /*0018*/ 	.short	0x0002
        /*001a*/ 	.short	0x0064
        /*001c*/ 	.short	0x0082
	.zero		2


//--------------------- .nv.info                  --------------------------
	.section	.nv.info,"",@"SHT_CUDA_INFO"
	.align	4


	//----- nvinfo : EIATTR_REGCOUNT
	.align		4
        /*0000*/ 	.byte	0x04, 0x2f
        /*0002*/ 	.short	(.L_1 - .L_0)
	.align		4
.L_0:
        /*0004*/ 	.word	index@(_Z17mandelbrot_kernelPiiiffffi)
        /*0008*/ 	.word	0x0000000e


	//----- nvinfo : EIATTR_FRAME_SIZE
	.align		4
.L_1:
        /*000c*/ 	.byte	0x04, 0x11
        /*000e*/ 	.short	(.L_3 - .L_2)
	.align		4
.L_2:
        /*0010*/ 	.word	index@(_Z17mandelbrot_kernelPiiiffffi)
        /*0014*/ 	.word	0x00000000


	//----- nvinfo : EIATTR_MIN_STACK_SIZE
	.align		4
.L_3:
        /*0018*/ 	.byte	0x04, 0x12
        /*001a*/ 	.short	(.L_5 - .L_4)
	.align		4
.L_4:
        /*001c*/ 	.word	index@(_Z17mandelbrot_kernelPiiiffffi)
        /*0020*/ 	.word	0x00000000
.L_5:


//--------------------- .nv.compat                --------------------------
	.section	.nv.compat,"",@"SHT_CUDA_COMPAT_INFO"
	.align	4
        /*0000*/ 	.byte	0x02, 0x09, 0x00, 0x00, 0x02, 0x02, 0x01, 0x00, 0x02, 0x05, 0x05, 0x00, 0x03, 0x07, 0x01, 0x01
        /*0010*/ 	.byte	0x02, 0x03, 0x00, 0x00, 0x02, 0x06, 0x01, 0x00, 0x04, 0x0b, 0x08, 0x00, 0x01, 0x00, 0x00, 0x00
        /*0020*/ 	.byte	0x00, 0x00, 0x00, 0x00


//--------------------- .nv.info._Z17mandelbrot_kernelPiiiffffi --------------------------
	.section	.nv.info._Z17mandelbrot_kernelPiiiffffi,"",@"SHT_CUDA_INFO"
	.sectionflags	@""
	.align	4


	//----- nvinfo : EIATTR_CUDA_API_VERSION
	.align		4
        /*0000*/ 	.byte	0x04, 0x37
        /*0002*/ 	.short	(.L_7 - .L_6)
.L_6:
        /*0004*/ 	.word	0x00000082


	//----- nvinfo : EIATTR_KPARAM_INFO
	.align		4
.L_7:
        /*0008*/ 	.byte	0x04, 0x17
        /*000a*/ 	.short	(.L_9 - .L_8)
.L_8:
        /*000c*/ 	.word	0x00000000
        /*0010*/ 	.short	0x0007
        /*0012*/ 	.short	0x0020
        /*0014*/ 	.byte	0x00, 0xf0, 0x11, 0x00


	//----- nvinfo : EIATTR_KPARAM_INFO
	.align		4
.L_9:
        /*0018*/ 	.byte	0x04, 0x17
        /*001a*/ 	.short	(.L_11 - .L_10)
.L_10:
        /*001c*/ 	.word	0x00000000
        /*0020*/ 	.short	0x0006
        /*0022*/ 	.short	0x001c
        /*0024*/ 	.byte	0x00, 0xf0, 0x11, 0x00


	//----- nvinfo : EIATTR_KPARAM_INFO
	.align		4
.L_11:
        /*0028*/ 	.byte	0x04, 0x17
        /*002a*/ 	.short	(.L_13 - .L_12)
.L_12:
        /*002c*/ 	.word	0x00000000
        /*0030*/ 	.short	0x0005
        /*0032*/ 	.short	0x0018
        /*0034*/ 	.byte	0x00, 0xf0, 0x11, 0x00


	//----- nvinfo : EIATTR_KPARAM_INFO
	.align		4
.L_13:
        /*0038*/ 	.byte	0x04, 0x17
        /*003a*/ 	.short	(.L_15 - .L_14)
.L_14:
        /*003c*/ 	.word	0x00000000
        /*0040*/ 	.short	0x0004
        /*0042*/ 	.short	0x0014
        /*0044*/ 	.byte	0x00, 0xf0, 0x11, 0x00


	//----- nvinfo : EIATTR_KPARAM_INFO
	.align		4
.L_15:
        /*0048*/ 	.byte	0x04, 0x17
        /*004a*/ 	.short	(.L_17 - .L_16)
.L_16:
        /*004c*/ 	.word	0x00000000
        /*0050*/ 	.short	0x0003
        /*0052*/ 	.short	0x0010
        /*0054*/ 	.byte	0x00, 0xf0, 0x11, 0x00


	//----- nvinfo : EIATTR_KPARAM_INFO
	.align		4
.L_17:
        /*0058*/ 	.byte	0x04, 0x17
        /*005a*/ 	.short	(.L_19 - .L_18)
.L_18:
        /*005c*/ 	.word	0x00000000
        /*0060*/ 	.short	0x0002
        /*0062*/ 	.short	0x000c
        /*0064*/ 	.byte	0x00, 0xf0, 0x11, 0x00


	//----- nvinfo : EIATTR_KPARAM_INFO
	.align		4
.L_19:
        /*0068*/ 	.byte	0x04, 0x17
        /*006a*/ 	.short	(.L_21 - .L_20)
.L_20:
        /*006c*/ 	.word	0x00000000
        /*0070*/ 	.short	0x0001
        /*0072*/ 	.short	0x0008
        /*0074*/ 	.byte	0x00, 0xf0, 0x11, 0x00


	//----- nvinfo : EIATTR_KPARAM_INFO
	.align		4
.L_21:
        /*0078*/ 	.byte	0x04, 0x17
        /*007a*/ 	.short	(.L_23 - .L_22)
.L_22:
        /*007c*/ 	.word	0x00000000
        /*0080*/ 	.short	0x0000
        /*0082*/ 	.short	0x0000
        /*0084*/ 	.byte	0x00, 0xf5, 0x21, 0x00


	//----- nvinfo : EIATTR_SPARSE_MMA_MASK
	.align		4
.L_23:
        /*0088*/ 	.byte	0x03, 0x50
        /*008a*/ 	.short	0x0000


	//----- nvinfo : EIATTR_MAXREG_COUNT
	.align		4
        /*008c*/ 	.byte	0x03, 0x1b
        /*008e*/ 	.short	0x00ff


	//----- nvinfo : EIATTR_MERCURY_ISA_VERSION
	.align		4
        /*0090*/ 	.byte	0x03, 0x5f
        /*0092*/ 	.short	0x0101


	//----- nvinfo : EIATTR_VRC_CTA_INIT_COUNT
	.align		4
        /*0094*/ 	.byte	0x02, 0x4a
	.zero		1
	.zero		1


	//----- nvinfo : EIATTR_EXIT_INSTR_OFFSETS
	.align		4
        /*0098*/ 	.byte	0x04, 0x1c
        /*009a*/ 	.short	(.L_25 - .L_24)


	//   ....[0]....
.L_24:
        /*009c*/ 	.word	0x000000c0


	//   ....[1]....
        /*00a0*/ 	.word	0x00000310


	//----- nvinfo : EIATTR_CRS_STACK_SIZE
	.align		4
.L_25:
        /*00a4*/ 	.byte	0x04, 0x1e
        /*00a6*/ 	.short	(.L_27 - .L_26)
.L_26:
        /*00a8*/ 	.word	0x00000000


	//----- nvinfo : EIATTR_CBANK_PARAM_SIZE
	.align		4
.L_27:
        /*00ac*/ 	.byte	0x03, 0x19
        /*00ae*/ 	.short	0x0024


	//----- nvinfo : EIATTR_PARAM_CBANK
	.align		4
        /*00b0*/ 	.byte	0x04, 0x0a
        /*00b2*/ 	.short	(.L_29 - .L_28)
	.align		4
.L_28:
        /*00b4*/ 	.word	index@(.nv.constant0._Z17mandelbrot_kernelPiiiffffi)
        /*00b8*/ 	.short	0x0380
        /*00ba*/ 	.short	0x0024


	//----- nvinfo : EIATTR_SW_WAR
	.align		4
.L_29:
        /*00bc*/ 	.byte	0x04, 0x36
        /*00be*/ 	.short	(.L_31 - .L_30)
.L_30:
        /*00c0*/ 	.word	0x00000008
.L_31:


//--------------------- .nv.callgraph             --------------------------
	.section	.nv.callgraph,"",@"SHT_CUDA_CALLGRAPH"
	.align	4
	.sectionentsize	8
	.align		4
        /*0000*/ 	.word	0x00000000
	.align		4
        /*0004*/ 	.word	0xffffffff
	.align		4
        /*0008*/ 	.word	0x00000000
	.align		4
        /*000c*/ 	.word	0xfffffffe
	.align		4
        /*0010*/ 	.word	0x00000000
	.align		4
        /*0014*/ 	.word	0xfffffffd
	.align		4
        /*0018*/ 	.word	0x00000000
	.align		4
        /*001c*/ 	.word	0xfffffffc


//--------------------- .text._Z17mandelbrot_kernelPiiiffffi --------------------------
	.section	.text._Z17mandelbrot_kernelPiiiffffi,"ax",@progbits
	.align	128
        .global         _Z17mandelbrot_kernelPiiiffffi
        .type           _Z17mandelbrot_kernelPiiiffffi,@function
        .size           _Z17mandelbrot_kernelPiiiffffi,(.L_x_4 - _Z17mandelbrot_kernelPiiiffffi)
        .other          _Z17mandelbrot_kernelPiiiffffi,@"STO_CUDA_ENTRY STV_DEFAULT"
_Z17mandelbrot_kernelPiiiffffi:
.text._Z17mandelbrot_kernelPiiiffffi:
[----:B------:R-:W-:Y:S01]  /*0000*/  LDC R1, c[0x0][0x37c] ;  /* 0x0000df00ff017b82 */ /* 0x000fe20000000800 */
[----:B------:R-:W0:Y:S07]  /*0010*/  S2R R2, SR_TID.Y ;  /* 0x0000000000027919 */ /* 0x000e2e0000002200 */
[----:B------:R-:W1:Y:S01]  /*0020*/  LDC R0, c[0x0][0x360] ;  /* 0x0000d800ff007b82 */ /* 0x000e620000000800 */
[----:B------:R-:W2:Y:S01]  /*0030*/  LDCU.64 UR6, c[0x0][0x388] ;  /* 0x00007100ff0677ac */ /* 0x000ea20008000a00 */
[----:B------:R-:W1:Y:S06]  /*0040*/  S2R R3, SR_TID.X ;  /* 0x0000000000037919 */ /* 0x000e6c0000002100 */
[----:B------:R-:W0:Y:S08]  /*0050*/  S2UR UR5, SR_CTAID.Y ;  /* 0x00000000000579c3 */ /* 0x000e300000002600 */
[----:B------:R-:W0:Y:S08]  /*0060*/  LDC R5, c[0x0][0x364] ;  /* 0x0000d900ff057b82 */ /* 0x000e300000000800 */
[----:B------:R-:W1:Y:S01]  /*0070*/  S2UR UR4, SR_CTAID.X ;  /* 0x00000000000479c3 */ /* 0x000e620000002500 */
[----:B0-----:R-:W-:-:S05]  /*0080*/  IMAD R5, R5, UR5, R2 ;  /* 0x0000000505057c24 */ /* 0x001fca000f8e0202 */
[----:B--2---:R-:W-:Y:S01]  /*0090*/  ISETP.GE.AND P0, PT, R5, UR7, PT ;  /* 0x0000000705007c0c */ /* 0x004fe2000bf06270 */
[----:B-1----:R-:W-:-:S05]  /*00a0*/  IMAD R0, R0, UR4, R3 ;  /* 0x0000000400007c24 */ /* 0x002fca000f8e0203 */
[----:B------:R-:W-:-:S13]  /*00b0*/  ISETP.GE.OR P0, PT, R0, UR6, P0 ;  /* 0x0000000600007c0c */ /* 0x000fda0008706670 */
[----:B------:R-:W-:Y:S05]  /*00c0*/  @P0 EXIT ;  /* 0x000000000000094d */ /* 0x000fea0003800000 */
[----:B------:R-:W0:Y:S01]  /*00d0*/  LDCU UR6, c[0x0][0x3a0] ;  /* 0x00007400ff0677ac */ /* 0x000e220008000800 */
[----:B------:R-:W1:Y:S01]  /*00e0*/  LDC.64 R8, c[0x0][0x390] ;  /* 0x0000e400ff087b82 */ /* 0x000e620000000a00 */
[----:B------:R-:W-:Y:S02]  /*00f0*/  I2FP.F32.U32 R2, R5 ;  /* 0x0000000500027245 */ /* 0x000fe40000201000 */
[----:B------:R-:W-:Y:S01]  /*0100*/  I2FP.F32.S32 R3, R0 ;  /* 0x0000000000037245 */ /* 0x000fe20000201400 */
[----:B------:R-:W2:Y:S04]  /*0110*/  LDCU.64 UR4, c[0x0][0x358] ;  /* 0x00006b00ff0477ac */ /* 0x000ea80008000a00 */
[----:B------:R-:W1:Y:S01]  /*0120*/  LDC.64 R6, c[0x0][0x398] ;  /* 0x0000e600ff067b82 */ /* 0x000e620000000a00 */
[----:B0-----:R-:W-:Y:S01]  /*0130*/  UISETP.GE.AND UP0, UPT, UR6, 0x1, UPT ;  /* 0x000000010600788c */ /* 0x001fe2000bf06270 */
[----:B-1----:R-:W-:Y:S01]  /*0140*/  FFMA R2, R2, R7, R9 ;  /* 0x0000000702027223 */ /* 0x002fe20000000009 */
[----:B------:R-:W-:-:S02]  /*0150*/  HFMA2 R7, -RZ, RZ, 0, 0 ;  /* 0x00000000ff077431 */ /* 0x000fc400000001ff */
[----:B------:R-:W-:-:S05]  /*0160*/  FFMA R3, R3, R6, R8 ;  /* 0x0000000603037223 */ /* 0x000fca0000000008 */
[----:B--2---:R-:W-:Y:S05]  /*0170*/  BRA.U !UP0, `(.L_x_0) ;  /* 0x0000000108507547 */ /* 0x004fea000b800000 */
[----:B------:R-:W-:Y:S01]  /*0180*/  BSSY.RECONVERGENT B0, `(.L_x_0) ;  /* 0x0000013000007945 */ /* 0x000fe20003800200 */
[----:B------:R-:W-:Y:S01]  /*0190*/  MOV R9, RZ ;  /* 0x000000ff00097202 */ /* 0x000fe20000000f00 */
[----:B------:R-:W0:Y:S01]  /*01a0*/  LDCU UR6, c[0x0][0x3a0] ;  /* 0x00007400ff0677ac */ /* 0x000e220008000800 */
[----:B------:R-:W-:Y:S02]  /*01b0*/  MOV R7, RZ ;  /* 0x000000ff00077202 */ /* 0x000fe40000000f00 */
[----:B------:R-:W-:Y:S01]  /*01c0*/  MOV R4, RZ ;  /* 0x000000ff00047202 */ /* 0x000fe20000000f00 */
[----:B------:R-:W1:Y:S06]  /*01d0*/  LDCU UR7, c[0x0][0x3a0] ;  /* 0x00007400ff0777ac */ /* 0x000e6c0008000800 */
.L_x_2:
[----:B------:R-:W-:Y:S01]  /*01e0*/  FMUL R6, R4, R4 ;  /* 0x0000000404067220 */ /* 0x000fe20000400000 */
[----:B------:R-:W-:-:S04]  /*01f0*/  FMUL R11, R9, R9 ;  /* 0x00000009090b7220 */ /* 0x000fc80000400000 */
[----:B------:R-:W-:-:S05]  /*0200*/  FADD R8, R6, R11 ;  /* 0x0000000b06087221 */ /* 0x000fca0000000000 */
[----:B------:R-:W-:-:S13]  /*0210*/  FSETP.GT.AND P0, PT, R8, 4, PT ;  /* 0x408000000800780b */ /* 0x000fda0003f04000 */
[----:B------:R-:W-:Y:S05]  /*0220*/  @P0 BRA `(.L_x_1) ;  /* 0x0000000000200947 */ /* 0x000fea0003800000 */
[----:B------:R-:W-:Y:S01]  /*0230*/  IADD3 R7, PT, PT, R7, 0x1, RZ ;  /* 0x0000000107077810 */ /* 0x000fe20007ffe0ff */
[----:B------:R-:W-:Y:S01]  /*0240*/  FADD R6, R6, -R11 ;  /* 0x8000000b06067221 */ /* 0x000fe20000000000 */
[----:B------:R-:W-:Y:S02]  /*0250*/  FADD R11, R4, R4 ;  /* 0x00000004040b7221 */ /* 0x000fe40000000000 */
[----:B-1----:R-:W-:Y:S01]  /*0260*/  ISETP.NE.AND P0, PT, R7, UR7, PT ;  /* 0x0000000707007c0c */ /* 0x002fe2000bf05270 */
[----:B------:R-:W-:Y:S01]  /*0270*/  FADD R4, R3, R6 ;  /* 0x0000000603047221 */ /* 0x000fe20000000000 */
[----:B------:R-:W-:-:S11]  /*0280*/  FFMA R9, R11, R9, R2 ;  /* 0x000000090b097223 */ /* 0x000fd60000000002 */
[----:B------:R-:W-:Y:S05]  /*0290*/  @P0 BRA `(.L_x_2) ;  /* 0xfffffffc00d00947 */ /* 0x000fea000383ffff */
[----:B0-----:R-:W-:-:S07]  /*02a0*/  MOV R7, UR6 ;  /* 0x0000000600077c02 */ /* 0x001fce0008000f00 */
.L_x_1:
[----:B01----:R-:W-:Y:S05]  /*02b0*/  BSYNC.RECONVERGENT B0 ;  /* 0x0000000000007941 */ /* 0x003fea0003800200 */
.L_x_0:
[----:B------:R-:W0:Y:S01]  /*02c0*/  LDC.64 R2, c[0x0][0x380] ;  /* 0x0000e000ff027b82 */ /* 0x000e220000000a00 */
[----:B------:R-:W1:Y:S02]  /*02d0*/  LDCU UR8, c[0x0][0x388] ;  /* 0x00007100ff0877ac */ /* 0x000e640008000800 */
[----:B-1----:R-:W-:-:S04]  /*02e0*/  IMAD R5, R5, UR8, R0 ;  /* 0x0000000805057c24 */ /* 0x002fc8000f8e0200 */
[----:B0-----:R-:W-:-:S05]  /*02f0*/  IMAD.WIDE R2, R5, 0x4, R2 ;  /* 0x0000000405027825 */ /* 0x001fca00078e0202 */
[----:B------:R-:W-:Y:S01]  /*0300*/  STG.E desc[UR4][R2.64], R7 ;  /* 0x0000000702007986 */ /* 0x000fe2000c101904 */
[----:B------:R-:W-:Y:S05]  /*0310*/  EXIT ;  /* 0x000000000000794d */ /* 0x000fea0003800000 */
.L_x_3:
[----:B------:R-:W-:-:S00]  /*0320*/  BRA `(.L_x_3) ;  /* 0xfffffffc00fc7947 */ /* 0x000fc0000383ffff */
[----:B------:R-:W-:-:S00]  /*0330*/  NOP ;  /* 0x0000000000007918 */ /* 0x000fc00000000000 */
        /* <DEDUP_REMOVED lines=12> */
.L_x_4:


//--------------------- .nv.shared.reserved.0     --------------------------
	.section	.nv.shared.reserved.0,"aw",@nobits
	.weak		__nv_reservedSMEM_offset_0_alias
	.size		__nv_reservedSMEM_offset_0_alias, 0, 64
	.other		__nv_reservedSMEM_offset_0_alias,@"STO_CUDA_RESERVED_SHARED STV_DEFAULT"
__nv_reservedSMEM_offset_0_alias:
	.zero		0
	.zero		64


//--------------------- .nv.constant0._Z17mandelbrot_kernelPiiiffffi --------------------------
	.section	.nv.constant0._Z17mandelbrot_kernelPiiiffffi,"a",@progbits
	.sectionflags	@""
	.align	4
.nv.constant0._Z17mandelbrot_kernelPiiiffffi:
	.zero		932


//--------------------- SYMBOLS --------------------------

	.type		.nv.reservedSmem.offset0,@object
	.size		.nv.reservedSmem.offset0,0x4
